//
// Generated by NVIDIA NVVM Compiler
//
// Compiler Build ID: CL-36424714
// Cuda compilation tools, release 13.0, V13.0.88
// Based on NVVM 20.0.0
//

.version 9.0
.target sm_100
.address_size 64

	// .globl	_Z15mandelbrot_cudaiPh

.visible .entry _Z15mandelbrot_cudaiPh(
	.param .u32 _Z15mandelbrot_cudaiPh_param_0,
	.param .u64 .ptr .align 1 _Z15mandelbrot_cudaiPh_param_1
)
{
	.reg .pred 	%p<20>;
	.reg .b16 	%rs<2>;
	.reg .b32 	%r<40>;
	.reg .b64 	%rd<5>;
	.reg .b64 	%fd<125>;

	ld.param.u32 	%r24, [_Z15mandelbrot_cudaiPh_param_0];
	ld.param.u64 	%rd2, [_Z15mandelbrot_cudaiPh_param_1];
	mov.u32 	%r25, %ctaid.x;
	mov.u32 	%r1, %ntid.x;
	mov.u32 	%r26, %tid.x;
	mad.lo.s32 	%r37, %r25, %r1, %r26;
	setp.ge.s32 	%p1, %r37, %r24;
	@%p1 bra 	$L__BB0_36;
	mov.u32 	%r27, %nctaid.x;
	mul.lo.s32 	%r3, %r1, %r27;
	cvta.to.global.u64 	%rd1, %rd2;
$L__BB0_2:
	shr.s32 	%r29, %r37, 31;
	shr.u32 	%r30, %r29, 19;
	add.s32 	%r31, %r37, %r30;
	shr.s32 	%r32, %r31, 13;
	and.b32  	%r33, %r31, -8192;
	sub.s32 	%r34, %r37, %r33;
	cvt.rn.f64.s32 	%fd38, %r34;
	fma.rn.f64 	%fd39, %fd38, 0d3F399A666CCD0002, 0dC002666666666666;
	cvt.rn.f64.s32 	%fd40, %r32;
	mul.f64 	%fd41, %fd40, 0d3F399A666CCD0002;
	mov.f64 	%fd42, 0d3FF3333333333334;
	sub.f64 	%fd1, %fd42, %fd41;
	neg.f64 	%fd2, %fd39;
	mov.f64 	%fd123, 0d0000000000000000;
	mov.b32 	%r5, 0;
	mov.f64 	%fd124, %fd123;
$L__BB0_3:
	fma.rn.f64 	%fd43, %fd123, %fd123, %fd2;
	neg.f64 	%fd44, %fd43;
	fma.rn.f64 	%fd5, %fd124, %fd124, %fd44;
	fma.rn.f64 	%fd45, %fd124, %fd123, %fd1;
	fma.rn.f64 	%fd6, %fd124, %fd123, %fd45;
	mul.f64 	%fd46, %fd6, %fd6;
	fma.rn.f64 	%fd47, %fd5, %fd5, %fd46;
	setp.gt.f64 	%p2, %fd47, 0d4010000000000000;
	mov.u32 	%r39, %r5;
	@%p2 bra 	$L__BB0_35;
	fma.rn.f64 	%fd48, %fd6, %fd6, %fd2;
	neg.f64 	%fd49, %fd48;
	fma.rn.f64 	%fd7, %fd5, %fd5, %fd49;
	fma.rn.f64 	%fd50, %fd5, %fd6, %fd1;
	fma.rn.f64 	%fd8, %fd5, %fd6, %fd50;
	mul.f64 	%fd51, %fd8, %fd8;
	fma.rn.f64 	%fd52, %fd7, %fd7, %fd51;
	setp.gt.f64 	%p3, %fd52, 0d4010000000000000;
	@%p3 bra 	$L__BB0_34;
	fma.rn.f64 	%fd53, %fd8, %fd8, %fd2;
	neg.f64 	%fd54, %fd53;
	fma.rn.f64 	%fd9, %fd7, %fd7, %fd54;
	fma.rn.f64 	%fd55, %fd7, %fd8, %fd1;
	fma.rn.f64 	%fd10, %fd7, %fd8, %fd55;
	mul.f64 	%fd56, %fd10, %fd10;
	fma.rn.f64 	%fd57, %fd9, %fd9, %fd56;
	setp.gt.f64 	%p4, %fd57, 0d4010000000000000;
	@%p4 bra 	$L__BB0_33;
	fma.rn.f64 	%fd58, %fd10, %fd10, %fd2;
	neg.f64 	%fd59, %fd58;
	fma.rn.f64 	%fd11, %fd9, %fd9, %fd59;
	fma.rn.f64 	%fd60, %fd9, %fd10, %fd1;
	fma.rn.f64 	%fd12, %fd9, %fd10, %fd60;
	mul.f64 	%fd61, %fd12, %fd12;
	fma.rn.f64 	%fd62, %fd11, %fd11, %fd61;
	setp.gt.f64 	%p5, %fd62, 0d4010000000000000;
	@%p5 bra 	$L__BB0_32;
	fma.rn.f64 	%fd63, %fd12, %fd12, %fd2;
	neg.f64 	%fd64, %fd63;
	fma.rn.f64 	%fd13, %fd11, %fd11, %fd64;
	fma.rn.f64 	%fd65, %fd11, %fd12, %fd1;
	fma.rn.f64 	%fd14, %fd11, %fd12, %fd65;
	mul.f64 	%fd66, %fd14, %fd14;
	fma.rn.f64 	%fd67, %fd13, %fd13, %fd66;
	setp.gt.f64 	%p6, %fd67, 0d4010000000000000;
	@%p6 bra 	$L__BB0_31;
	fma.rn.f64 	%fd68, %fd14, %fd14, %fd2;
	neg.f64 	%fd69, %fd68;
	fma.rn.f64 	%fd15, %fd13, %fd13, %fd69;
	fma.rn.f64 	%fd70, %fd13, %fd14, %fd1;
	fma.rn.f64 	%fd16, %fd13, %fd14, %fd70;
	mul.f64 	%fd71, %fd16, %fd16;
	fma.rn.f64 	%fd72, %fd15, %fd15, %fd71;
	setp.gt.f64 	%p7, %fd72, 0d4010000000000000;
	@%p7 bra 	$L__BB0_30;
	fma.rn.f64 	%fd73, %fd16, %fd16, %fd2;
	neg.f64 	%fd74, %fd73;
	fma.rn.f64 	%fd17, %fd15, %fd15, %fd74;
	fma.rn.f64 	%fd75, %fd15, %fd16, %fd1;
	fma.rn.f64 	%fd18, %fd15, %fd16, %fd75;
	mul.f64 	%fd76, %fd18, %fd18;
	fma.rn.f64 	%fd77, %fd17, %fd17, %fd76;
	setp.gt.f64 	%p8, %fd77, 0d4010000000000000;
	@%p8 bra 	$L__BB0_29;
	fma.rn.f64 	%fd78, %fd18, %fd18, %fd2;
	neg.f64 	%fd79, %fd78;
	fma.rn.f64 	%fd19, %fd17, %fd17, %fd79;
	fma.rn.f64 	%fd80, %fd17, %fd18, %fd1;
	fma.rn.f64 	%fd20, %fd17, %fd18, %fd80;
	mul.f64 	%fd81, %fd20, %fd20;
	fma.rn.f64 	%fd82, %fd19, %fd19, %fd81;
	setp.gt.f64 	%p9, %fd82, 0d4010000000000000;
	@%p9 bra 	$L__BB0_28;
	fma.rn.f64 	%fd83, %fd20, %fd20, %fd2;
	neg.f64 	%fd84, %fd83;
	fma.rn.f64 	%fd21, %fd19, %fd19, %fd84;
	fma.rn.f64 	%fd85, %fd19, %fd20, %fd1;
	fma.rn.f64 	%fd22, %fd19, %fd20, %fd85;
	mul.f64 	%fd86, %fd22, %fd22;
	fma.rn.f64 	%fd87, %fd21, %fd21, %fd86;
	setp.gt.f64 	%p10, %fd87, 0d4010000000000000;
	@%p10 bra 	$L__BB0_27;
	fma.rn.f64 	%fd88, %fd22, %fd22, %fd2;
	neg.f64 	%fd89, %fd88;
	fma.rn.f64 	%fd23, %fd21, %fd21, %fd89;
	fma.rn.f64 	%fd90, %fd21, %fd22, %fd1;
	fma.rn.f64 	%fd24, %fd21, %fd22, %fd90;
	mul.f64 	%fd91, %fd24, %fd24;
	fma.rn.f64 	%fd92, %fd23, %fd23, %fd91;
	setp.gt.f64 	%p11, %fd92, 0d4010000000000000;
	@%p11 bra 	$L__BB0_26;
	fma.rn.f64 	%fd93, %fd24, %fd24, %fd2;
	neg.f64 	%fd94, %fd93;
	fma.rn.f64 	%fd25, %fd23, %fd23, %fd94;
	fma.rn.f64 	%fd95, %fd23, %fd24, %fd1;
	fma.rn.f64 	%fd26, %fd23, %fd24, %fd95;
	mul.f64 	%fd96, %fd26, %fd26;
	fma.rn.f64 	%fd97, %fd25, %fd25, %fd96;
	setp.gt.f64 	%p12, %fd97, 0d4010000000000000;
	@%p12 bra 	$L__BB0_25;
	fma.rn.f64 	%fd98, %fd26, %fd26, %fd2;
	neg.f64 	%fd99, %fd98;
	fma.rn.f64 	%fd27, %fd25, %fd25, %fd99;
	fma.rn.f64 	%fd100, %fd25, %fd26, %fd1;
	fma.rn.f64 	%fd28, %fd25, %fd26, %fd100;
	mul.f64 	%fd101, %fd28, %fd28;
	fma.rn.f64 	%fd102, %fd27, %fd27, %fd101;
	setp.gt.f64 	%p13, %fd102, 0d4010000000000000;
	@%p13 bra 	$L__BB0_24;
	fma.rn.f64 	%fd103, %fd28, %fd28, %fd2;
	neg.f64 	%fd104, %fd103;
	fma.rn.f64 	%fd29, %fd27, %fd27, %fd104;
	fma.rn.f64 	%fd105, %fd27, %fd28, %fd1;
	fma.rn.f64 	%fd30, %fd27, %fd28, %fd105;
	mul.f64 	%fd106, %fd30, %fd30;
	fma.rn.f64 	%fd107, %fd29, %fd29, %fd106;
	setp.gt.f64 	%p14, %fd107, 0d4010000000000000;
	@%p14 bra 	$L__BB0_23;
	fma.rn.f64 	%fd108, %fd30, %fd30, %fd2;
	neg.f64 	%fd109, %fd108;
	fma.rn.f64 	%fd31, %fd29, %fd29, %fd109;
	fma.rn.f64 	%fd110, %fd29, %fd30, %fd1;
	fma.rn.f64 	%fd32, %fd29, %fd30, %fd110;
	mul.f64 	%fd111, %fd32, %fd32;
	fma.rn.f64 	%fd112, %fd31, %fd31, %fd111;
	setp.gt.f64 	%p15, %fd112, 0d4010000000000000;
	@%p15 bra 	$L__BB0_22;
	fma.rn.f64 	%fd113, %fd32, %fd32, %fd2;
	neg.f64 	%fd114, %fd113;
	fma.rn.f64 	%fd33, %fd31, %fd31, %fd114;
	fma.rn.f64 	%fd115, %fd31, %fd32, %fd1;
	fma.rn.f64 	%fd34, %fd31, %fd32, %fd115;
	mul.f64 	%fd116, %fd34, %fd34;
	fma.rn.f64 	%fd117, %fd33, %fd33, %fd116;
	setp.gt.f64 	%p16, %fd117, 0d4010000000000000;
	@%p16 bra 	$L__BB0_21;
	fma.rn.f64 	%fd118, %fd34, %fd34, %fd2;
	neg.f64 	%fd119, %fd118;
	fma.rn.f64 	%fd124, %fd33, %fd33, %fd119;
	fma.rn.f64 	%fd120, %fd33, %fd34, %fd1;
	fma.rn.f64 	%fd123, %fd33, %fd34, %fd120;
	mul.f64 	%fd121, %fd123, %fd123;
	fma.rn.f64 	%fd122, %fd124, %fd124, %fd121;
	setp.gt.f64 	%p17, %fd122, 0d4010000000000000;
	@%p17 bra 	$L__BB0_20;
	add.s32 	%r5, %r5, 16;
	setp.eq.s32 	%p18, %r5, 256;
	mov.b32 	%r39, 256;
	@%p18 bra 	$L__BB0_35;
	bra.uni 	$L__BB0_3;
$L__BB0_20:
	add.s32 	%r39, %r5, 15;
	bra.uni 	$L__BB0_35;
$L__BB0_21:
	add.s32 	%r39, %r5, 14;
	bra.uni 	$L__BB0_35;
$L__BB0_22:
	add.s32 	%r39, %r5, 13;
	bra.uni 	$L__BB0_35;
$L__BB0_23:
	add.s32 	%r39, %r5, 12;
	bra.uni 	$L__BB0_35;
$L__BB0_24:
	add.s32 	%r39, %r5, 11;
	bra.uni 	$L__BB0_35;
$L__BB0_25:
	add.s32 	%r39, %r5, 10;
	bra.uni 	$L__BB0_35;
$L__BB0_26:
	add.s32 	%r39, %r5, 9;
	bra.uni 	$L__BB0_35;
$L__BB0_27:
	add.s32 	%r39, %r5, 8;
	bra.uni 	$L__BB0_35;
$L__BB0_28:
	add.s32 	%r39, %r5, 7;
	bra.uni 	$L__BB0_35;
$L__BB0_29:
	add.s32 	%r39, %r5, 6;
	bra.uni 	$L__BB0_35;
$L__BB0_30:
	add.s32 	%r39, %r5, 5;
	bra.uni 	$L__BB0_35;
$L__BB0_31:
	add.s32 	%r39, %r5, 4;
	bra.uni 	$L__BB0_35;
$L__BB0_32:
	add.s32 	%r39, %r5, 3;
	bra.uni 	$L__BB0_35;
$L__BB0_33:
	add.s32 	%r39, %r5, 2;
	bra.uni 	$L__BB0_35;
$L__BB0_34:
	add.s32 	%r39, %r5, 1;
$L__BB0_35:
	mul.lo.s32 	%r36, %r37, 3;
	cvt.s64.s32 	%rd3, %r36;
	add.s64 	%rd4, %rd1, %rd3;
	mov.b16 	%rs1, 0;
	st.global.u8 	[%rd4], %rs1;
	st.global.u8 	[%rd4+1], %r39;
	st.global.u8 	[%rd4+2], %rs1;
	add.s32 	%r37, %r37, %r3;
	setp.lt.s32 	%p19, %r37, %r24;
	@%p19 bra 	$L__BB0_2;
$L__BB0_36:
	ret;

}


// ===== COMPILED SASS (sm_100) =====

	.target	sm_100

	.elftype	@"ET_EXEC"


//--------------------- .note.nv.tkinfo           --------------------------
	.section	.note.nv.tkinfo,"",@"SHT_NOTE"
	.sectionflags	@"SHF_NOTE_NV_TKINFO"
	.tkinfo
        /*0018*/ 	.word	0x00000002
        /*0030*/ 	.string	""
        /*0030*/ 	.string	"ptxas"
        /*0030*/ 	.string	"Cuda compilation tools, release 13.0, V13.0.88"
        /*0030*/ 	.string	"Build cuda_13.0.r13.0/compiler.36424714_0"
        /*0030*/ 	.string	"-arch sm_100 -m 64 "



//--------------------- .note.nv.cuinfo           --------------------------
	.section	.note.nv.cuinfo,"",@"SHT_NOTE"
	.sectionflags	@"SHF_NOTE_NV_CUINFO"
        /*0018*/ 	.short	0x0002
        /*001a*/ 	.short	0x0064
        /*001c*/ 	.short	0x0082
	.zero		2


//--------------------- .nv.info                  --------------------------
	.section	.nv.info,"",@"SHT_CUDA_INFO"
	.align	4


	//----- nvinfo : EIATTR_REGCOUNT
	.align		4
        /*0000*/ 	.byte	0x04, 0x2f
        /*0002*/ 	.short	(.L_1 - .L_0)
	.align		4
.L_0:
        /*0004*/ 	.word	index@(_Z15mandelbrot_cudaiPh)
        /*0008*/ 	.word	0x00000013


	//----- nvinfo : EIATTR_FRAME_SIZE
	.align		4
.L_1:
        /*000c*/ 	.byte	0x04, 0x11
        /*000e*/ 	.short	(.L_3 - .L_2)
	.align		4
.L_2:
        /*0010*/ 	.word	index@(_Z15mandelbrot_cudaiPh)
        /*0014*/ 	.word	0x00000000


	//----- nvinfo : EIATTR_MIN_STACK_SIZE
	.align		4
.L_3:
        /*0018*/ 	.byte	0x04, 0x12
        /*001a*/ 	.short	(.L_5 - .L_4)
	.align		4
.L_4:
        /*001c*/ 	.word	index@(_Z15mandelbrot_cudaiPh)
        /*0020*/ 	.word	0x00000000
.L_5:


//--------------------- .nv.compat                --------------------------
	.section	.nv.compat,"",@"SHT_CUDA_COMPAT_INFO"
	.align	4
        /*0000*/ 	.byte	0x02, 0x09, 0x00, 0x00, 0x02, 0x02, 0x01, 0x00, 0x02, 0x05, 0x05, 0x00, 0x03, 0x07, 0x01, 0x01
        /*0010*/ 	.byte	0x02, 0x03, 0x00, 0x00, 0x02, 0x06, 0x01, 0x00, 0x04, 0x0b, 0x08, 0x00, 0x01, 0x00, 0x00, 0x00
        /*0020*/ 	.byte	0x00, 0x00, 0x00, 0x00


//--------------------- .nv.info._Z15mandelbrot_cudaiPh --------------------------
	.section	.nv.info._Z15mandelbrot_cudaiPh,"",@"SHT_CUDA_INFO"
	.sectionflags	@""
	.align	4


	//----- nvinfo : EIATTR_CUDA_API_VERSION
	.align		4
        /*0000*/ 	.byte	0x04, 0x37
        /*0002*/ 	.short	(.L_7 - .L_6)
.L_6:
        /*0004*/ 	.word	0x00000082


	//----- nvinfo : EIATTR_KPARAM_INFO
	.align		4
.L_7:
        /*0008*/ 	.byte	0x04, 0x17
        /*000a*/ 	.short	(.L_9 - .L_8)
.L_8:
        /*000c*/ 	.word	0x00000000
        /*0010*/ 	.short	0x0001
        /*0012*/ 	.short	0x0008
        /*0014*/ 	.byte	0x00, 0xf5, 0x21, 0x00


	//----- nvinfo : EIATTR_KPARAM_INFO
	.align		4
.L_9:
        /*0018*/ 	.byte	0x04, 0x17
        /*001a*/ 	.short	(.L_11 - .L_10)
.L_10:
        /*001c*/ 	.word	0x00000000
        /*0020*/ 	.short	0x0000
        /*0022*/ 	.short	0x0000
        /*0024*/ 	.byte	0x00, 0xf0, 0x11, 0x00


	//----- nvinfo : EIATTR_SPARSE_MMA_MASK
	.align		4
.L_11:
        /*0028*/ 	.byte	0x03, 0x50
        /*002a*/ 	.short	0x0000


	//----- nvinfo : EIATTR_MAXREG_COUNT
	.align		4
        /*002c*/ 	.byte	0x03, 0x1b
        /*002e*/ 	.short	0x00ff


	//----- nvinfo : EIATTR_MERCURY_ISA_VERSION
	.align		4
        /*0030*/ 	.byte	0x03, 0x5f
        /*0032*/ 	.short	0x0101


	//----- nvinfo : EIATTR_VRC_CTA_INIT_COUNT
	.align		4
        /*0034*/ 	.byte	0x02, 0x4a
	.zero		1
	.zero		1


	//----- nvinfo : EIATTR_EXIT_INSTR_OFFSETS
	.align		4
        /*0038*/ 	.byte	0x04, 0x1c
        /*003a*/ 	.short	(.L_13 - .L_12)


	//   ....[0]....
.L_12:
        /*003c*/ 	.word	0x00000070


	//   ....[1]....
        /*0040*/ 	.word	0x00000d40


	//----- nvinfo : EIATTR_CRS_STACK_SIZE
	.align		4
.L_13:
        /*0044*/ 	.byte	0x04, 0x1e
        /*0046*/ 	.short	(.L_15 - .L_14)
.L_14:
        /*0048*/ 	.word	0x00000000


	//----- nvinfo : EIATTR_CBANK_PARAM_SIZE
	.align		4
.L_15:
        /*004c*/ 	.byte	0x03, 0x19
        /*004e*/ 	.short	0x0010


	//----- nvinfo : EIATTR_PARAM_CBANK
	.align		4
        /*0050*/ 	.byte	0x04, 0x0a
        /*0052*/ 	.short	(.L_17 - .L_16)
	.align		4
.L_16:
        /*0054*/ 	.word	index@(.nv.constant0._Z15mandelbrot_cudaiPh)
        /*0058*/ 	.short	0x0380
        /*005a*/ 	.short	0x0010


	//----- nvinfo : EIATTR_SW_WAR
	.align		4
.L_17:
        /*005c*/ 	.byte	0x04, 0x36
        /*005e*/ 	.short	(.L_19 - .L_18)
.L_18:
        /*0060*/ 	.word	0x00000008
.L_19:


//--------------------- .nv.callgraph             --------------------------
	.section	.nv.callgraph,"",@"SHT_CUDA_CALLGRAPH"
	.align	4
	.sectionentsize	8
	.align		4
        /*0000*/ 	.word	0x00000000
	.align		4
        /*0004*/ 	.word	0xffffffff
	.align		4
        /*0008*/ 	.word	0x00000000
	.align		4
        /*000c*/ 	.word	0xfffffffe
	.align		4
        /*0010*/ 	.word	0x00000000
	.align		4
        /*0014*/ 	.word	0xfffffffd
	.align		4
        /*0018*/ 	.word	0x00000000
	.align		4
        /*001c*/ 	.word	0xfffffffc


//--------------------- .text._Z15mandelbrot_cudaiPh --------------------------
	.section	.text._Z15mandelbrot_cudaiPh,"ax",@progbits
	.align	128
        .global         _Z15mandelbrot_cudaiPh
        .type           _Z15mandelbrot_cudaiPh,@function
        .size           _Z15mandelbrot_cudaiPh,(.L_x_20 - _Z15mandelbrot_cudaiPh)
        .other          _Z15mandelbrot_cudaiPh,@"STO_CUDA_ENTRY STV_DEFAULT"
_Z15mandelbrot_cudaiPh:
.text._Z15mandelbrot_cudaiPh:
[----:B------:R-:W-:Y:S01]  /*0000*/  LDC R1, c[0x0][0x37c] ;  /* 0x0000df00ff017b82 */ /* 0x000fe20000000800 */
[----:B------:R-:W0:Y:S07]  /*0010*/  S2R R0, SR_TID.X ;  /* 0x0000000000007919 */ /* 0x000e2e0000002100 */
[----:B------:R-:W0:Y:S01]  /*0020*/  S2UR UR4, SR_CTAID.X ;  /* 0x00000000000479c3 */ /* 0x000e220000002500 */
[----:B------:R-:W1:Y:S07]  /*0030*/  LDCU UR5, c[0x0][0x380] ;  /* 0x00007000ff0577ac */ /* 0x000e6e0008000800 */
[----:B------:R-:W0:Y:S02]  /*0040*/  LDC R5, c[0x0][0x360] ;  /* 0x0000d800ff057b82 */ /* 0x000e240000000800 */
[----:B0-----:R-:W-:-:S05]  /*0050*/  IMAD R0, R5, UR4, R0 ;  /* 0x0000000405007c24 */ /* 0x001fca000f8e0200 */
[----:B-1----:R-:W-:-:S13]  /*0060*/  ISETP.GE.AND P0, PT, R0, UR5, PT ;  /* 0x0000000500007c0c */ /* 0x002fda000bf06270 */
[----:B------:R-:W-:Y:S05]  /*0070*/  @P0 EXIT ;  /* 0x000000000000094d */ /* 0x000fea0003800000 */
[----:B------:R-:W0:Y:S01]  /*0080*/  LDCU UR4, c[0x0][0x370] ;  /* 0x00006e00ff0477ac */ /* 0x000e220008000800 */
[----:B------:R-:W1:Y:S01]  /*0090*/  LDCU.64 UR6, c[0x0][0x358] ;  /* 0x00006b00ff0677ac */ /* 0x000e620008000a00 */
[----:B0-----:R-:W-:-:S07]  /*00a0*/  IMAD R5, R5, UR4, RZ ;  /* 0x0000000405057c24 */ /* 0x001fce000f8e02ff */
.L_x_18:
[----:B------:R-:W-:Y:S01]  /*00b0*/  SHF.R.S32.HI R3, RZ, 0x1f, R0 ;  /* 0x0000001fff037819 */ /* 0x000fe20000011400 */
[----:B------:R-:W-:Y:S02]  /*00c0*/  HFMA2 R9, -RZ, RZ, 1.9873046875, 0.2249755859375 ;  /* 0x3ff33333ff097431 */ /* 0x000fe400000001ff */
[----:B------:R-:W-:Y:S01]  /*00d0*/  IMAD.MOV.U32 R8, RZ, RZ, 0x33333334 ;  /* 0x33333334ff087424 */ /* 0x000fe200078e00ff */
[----:B------:R-:W-:Y:S01]  /*00e0*/  UMOV UR4, 0x6ccd0002 ;  /* 0x6ccd000200047882 */ /* 0x000fe20000000000 */
[----:B------:R-:W-:Y:S01]  /*00f0*/  LEA.HI R3, R3, R0, RZ, 0xd ;  /* 0x0000000003037211 */ /* 0x000fe200078f68ff */
[----:B------:R-:W-:Y:S01]  /*0100*/  UMOV UR5, 0x3f399a66 ;  /* 0x3f399a6600057882 */ /* 0x000fe20000000000 */
[----:B------:R-:W-:Y:S02]  /*0110*/  BSSY.RECONVERGENT B0, `(.L_x_0) ;  /* 0x00000b7000007945 */ /* 0x000fe40003800200 */
[----:B------:R-:W-:Y:S02]  /*0120*/  SHF.R.S32.HI R4, RZ, 0xd, R3 ;  /* 0x0000000dff047819 */ /* 0x000fe40000011403 */
[----:B------:R-:W-:-:S02]  /*0130*/  LOP3.LUT R7, R3, 0xffffe000, RZ, 0xc0, !PT ;  /* 0xffffe00003077812 */ /* 0x000fc400078ec0ff */
[----:B------:R0:W2:Y:S03]  /*0140*/  I2F.F64 R2, R4 ;  /* 0x0000000400027312 */ /* 0x0000a60000201c00 */
[----:B------:R-:W-:-:S05]  /*0150*/  IMAD.IADD R12, R0, 0x1, -R7 ;  /* 0x00000001000c7824 */ /* 0x000fca00078e0a07 */
[----:B------:R-:W3:Y:S01]  /*0160*/  I2F.F64 R6, R12 ;  /* 0x0000000c00067312 */ /* 0x000ee20000201c00 */
[----:B0-----:R-:W-:Y:S01]  /*0170*/  MOV R4, RZ ;  /* 0x000000ff00047202 */ /* 0x001fe20000000f00 */
[----:B--2---:R-:W-:Y:S01]  /*0180*/  DFMA R2, R2, -UR4, R8 ;  /* 0x8000000402027c2b */ /* 0x004fe20008000008 */
[----:B------:R-:W-:Y:S02]  /*0190*/  IMAD.MOV.U32 R8, RZ, RZ, 0x66666666 ;  /* 0x66666666ff087424 */ /* 0x000fe400078e00ff */
[----:B------:R-:W-:-:S05]  /*01a0*/  IMAD.MOV.U32 R9, RZ, RZ, 0x40026666 ;  /* 0x40026666ff097424 */ /* 0x000fca00078e00ff */
[----:B------:R-:W-:Y:S02]  /*01b0*/  DFMA R10, RZ, RZ, R2 ;  /* 0x000000ffff0a722b */ /* 0x000fe40000000002 */
[----:B---3--:R-:W-:-:S06]  /*01c0*/  DFMA R6, R6, UR4, -R8 ;  /* 0x0000000406067c2b */ /* 0x008fcc0008000808 */
[----:B------:R-:W-:Y:S02]  /*01d0*/  DFMA R10, RZ, RZ, R10 ;  /* 0x000000ffff0a722b */ /* 0x000fe4000000000a */
[----:B------:R-:W-:-:S06]  /*01e0*/  DFMA R8, RZ, RZ, -R6 ;  /* 0x000000ffff08722b */ /* 0x000fcc0000000806 */
[----:B------:R-:W-:Y:S02]  /*01f0*/  DMUL R12, R10, R10 ;  /* 0x0000000a0a0c7228 */ /* 0x000fe40000000000 */
[----:B------:R-:W-:-:S08]  /*0200*/  DFMA R8, RZ, RZ, -R8 ;  /* 0x000000ffff08722b */ /* 0x000fd00000000808 */
[----:B------:R-:W-:-:S08]  /*0210*/  DFMA R12, R8, R8, R12 ;  /* 0x00000008080c722b */ /* 0x000fd0000000000c */
[----:B------:R-:W-:-:S14]  /*0220*/  DSETP.GT.AND P0, PT, R12, 4, PT ;  /* 0x401000000c00742a */ /* 0x000fdc0003f04000 */
[----:B------:R-:W-:Y:S05]  /*0230*/  @P0 BRA `(.L_x_1) ;  /* 0x0000000800900947 */ /* 0x000fea0003800000 */
[----:B------:R-:W-:-:S07]  /*0240*/  IMAD.MOV.U32 R4, RZ, RZ, RZ ;  /* 0x000000ffff047224 */ /* 0x000fce00078e00ff */
.L_x_17:
[C---:B------:R-:W-:Y:S02]  /*0250*/  DFMA R14, R10.reuse, R8, R2 ;  /* 0x000000080a0e722b */ /* 0x040fe40000000002 */
[----:B------:R-:W-:-:S06]  /*0260*/  DFMA R12, R10, R10, -R6 ;  /* 0x0000000a0a0c722b */ /* 0x000fcc0000000806 */
[-C--:B------:R-:W-:Y:S02]  /*0270*/  DFMA R14, R10, R8.reuse, R14 ;  /* 0x000000080a0e722b */ /* 0x080fe4000000000e */
[----:B------:R-:W-:-:S06]  /*0280*/  DFMA R12, R8, R8, -R12 ;  /* 0x00000008080c722b */ /* 0x000fcc000000080c */
[----:B------:R-:W-:-:S08]  /*0290*/  DMUL R8, R14, R14 ;  /* 0x0000000e0e087228 */ /* 0x000fd00000000000 */
[----:B------:R-:W-:-:S08]  /*02a0*/  DFMA R8, R12, R12, R8 ;  /* 0x0000000c0c08722b */ /* 0x000fd00000000008 */
[----:B------:R-:W-:-:S14]  /*02b0*/  DSETP.GT.AND P0, PT, R8, 4, PT ;  /* 0x401000000800742a */ /* 0x000fdc0003f04000 */
[----:B------:R-:W-:Y:S05]  /*02c0*/  @P0 BRA `(.L_x_2) ;  /* 0x0000000800680947 */ /* 0x000fea0003800000 */
[-C--:B------:R-:W-:Y:S02]  /*02d0*/  DFMA R10, R12, R14.reuse, R2 ;  /* 0x0000000e0c0a722b */ /* 0x080fe40000000002 */
[----:B------:R-:W-:-:S06]  /*02e0*/  DFMA R8, R14, R14, -R6 ;  /* 0x0000000e0e08722b */ /* 0x000fcc0000000806 */
[C---:B------:R-:W-:Y:S02]  /*02f0*/  DFMA R14, R12.reuse, R14, R10 ;  /* 0x0000000e0c0e722b */ /* 0x040fe4000000000a */
        /* <DEDUP_REMOVED lines=109> */
[----:B------:R-:W-:Y:S01]  /*09d0*/  VIADD R16, R4, 0x10 ;  /* 0x0000001004107836 */ /* 0x000fe20000000000 */
[----:B------:R-:W-:-:S04]  /*09e0*/  MOV R4, 0x100 ;  /* 0x0000010000047802 */ /* 0x000fc80000000f00 */
[----:B------:R-:W-:-:S13]  /*09f0*/  ISETP.NE.AND P0, PT, R16, 0x100, PT ;  /* 0x000001001000780c */ /* 0x000fda0003f05270 */
[----:B------:R-:W-:Y:S05]  /*0a00*/  @!P0 BRA `(.L_x_1) ;  /* 0x00000000009c8947 */ /* 0x000fea0003800000 */
[-C--:B------:R-:W-:Y:S01]  /*0a10*/  DFMA R10, R14, R8.reuse, R2 ;  /* 0x000000080e0a722b */ /* 0x080fe20000000002 */
[----:B------:R-:W-:Y:S01]  /*0a20*/  IMAD.MOV.U32 R4, RZ, RZ, R16 ;  /* 0x000000ffff047224 */ /* 0x000fe200078e0010 */
[----:B------:R-:W-:-:S06]  /*0a30*/  DFMA R12, R8, R8, -R6 ;  /* 0x00000008080c722b */ /* 0x000fcc0000000806 */
[C---:B------:R-:W-:Y:S02]  /*0a40*/  DFMA R10, R14.reuse, R8, R10 ;  /* 0x000000080e0a722b */ /* 0x040fe4000000000a */
[----:B------:R-:W-:-:S06]  /*0a50*/  DFMA R8, R14, R14, -R12 ;  /* 0x0000000e0e08722b */ /* 0x000fcc000000080c */
[----:B------:R-:W-:-:S08]  /*0a60*/  DMUL R12, R10, R10 ;  /* 0x0000000a0a0c7228 */ /* 0x000fd00000000000 */
[----:B------:R-:W-:-:S08]  /*0a70*/  DFMA R12, R8, R8, R12 ;  /* 0x00000008080c722b */ /* 0x000fd0000000000c */
[----:B------:R-:W-:-:S14]  /*0a80*/  DSETP.GT.AND P0, PT, R12, 4, PT ;  /* 0x401000000c00742a */ /* 0x000fdc0003f04000 */
[----:B------:R-:W-:Y:S05]  /*0a90*/  @!P0 BRA `(.L_x_17) ;  /* 0xfffffff400ec8947 */ /* 0x000fea000383ffff */
[----:B------:R-:W-:Y:S05]  /*0aa0*/  BRA `(.L_x_1) ;  /* 0x0000000000747947 */ /* 0x000fea0003800000 */
.L_x_16:
[----:B------:R-:W-:Y:S01]  /*0ab0*/  VIADD R4, R4, 0xf ;  /* 0x0000000f04047836 */ /* 0x000fe20000000000 */
[----:B------:R-:W-:Y:S06]  /*0ac0*/  BRA `(.L_x_1) ;  /* 0x00000000006c7947 */ /* 0x000fec0003800000 */
.L_x_15:
[----:B------:R-:W-:Y:S01]  /*0ad0*/  IADD3 R4, PT, PT, R4, 0xe, RZ ;  /* 0x0000000e04047810 */ /* 0x000fe20007ffe0ff */
[----:B------:R-:W-:Y:S06]  /*0ae0*/  BRA `(.L_x_1) ;  /* 0x0000000000647947 */ /* 0x000fec0003800000 */
.L_x_14:
[----:B------:R-:W-:Y:S01]  /*0af0*/  VIADD R4, R4, 0xd ;  /* 0x0000000d04047836 */ /* 0x000fe20000000000 */
[----:B------:R-:W-:Y:S06]  /*0b00*/  BRA `(.L_x_1) ;  /* 0x00000000005c7947 */ /* 0x000fec0003800000 */
.L_x_13:
[----:B------:R-:W-:Y:S01]  /*0b10*/  IADD3 R4, PT, PT, R4, 0xc, RZ ;  /* 0x0000000c04047810 */ /* 0x000fe20007ffe0ff */
[----:B------:R-:W-:Y:S06]  /*0b20*/  BRA `(.L_x_1) ;  /* 0x0000000000547947 */ /* 0x000fec0003800000 */
.L_x_12:
[----:B------:R-:W-:Y:S01]  /*0b30*/  VIADD R4, R4, 0xb ;  /* 0x0000000b04047836 */ /* 0x000fe20000000000 */
[----:B------:R-:W-:Y:S06]  /*0b40*/  BRA `(.L_x_1) ;  /* 0x00000000004c7947 */ /* 0x000fec0003800000 */
.L_x_11:
[----:B------:R-:W-:Y:S01]  /*0b50*/  IADD3 R4, PT, PT, R4, 0xa, RZ ;  /* 0x0000000a04047810 */ /* 0x000fe20007ffe0ff */
[----:B------:R-:W-:Y:S06]  /*0b60*/  BRA `(.L_x_1) ;  /* 0x0000000000447947 */ /* 0x000fec0003800000 */
.L_x_10:
[----:B------:R-:W-:Y:S01]  /*0b70*/  VIADD R4, R4, 0x9 ;  /* 0x0000000904047836 */ /* 0x000fe20000000000 */
[----:B------:R-:W-:Y:S06]  /*0b80*/  BRA `(.L_x_1) ;  /* 0x00000000003c7947 */ /* 0x000fec0003800000 */
.L_x_9:
[----:B------:R-:W-:Y:S01]  /*0b90*/  IADD3 R4, PT, PT, R4, 0x8, RZ ;  /* 0x0000000804047810 */ /* 0x000fe20007ffe0ff */
[----:B------:R-:W-:Y:S06]  /*0ba0*/  BRA `(.L_x_1) ;  /* 0x0000000000347947 */ /* 0x000fec0003800000 */
.L_x_8:
[----:B------:R-:W-:Y:S01]  /*0bb0*/  VIADD R4, R4, 0x7 ;  /* 0x0000000704047836 */ /* 0x000fe20000000000 */
[----:B------:R-:W-:Y:S06]  /*0bc0*/  BRA `(.L_x_1) ;  /* 0x00000000002c7947 */ /* 0x000fec0003800000 */
.L_x_7:
[----:B------:R-:W-:Y:S01]  /*0bd0*/  IADD3 R4, PT, PT, R4, 0x6, RZ ;  /* 0x0000000604047810 */ /* 0x000fe20007ffe0ff */
[----:B------:R-:W-:Y:S06]  /*0be0*/  BRA `(.L_x_1) ;  /* 0x0000000000247947 */ /* 0x000fec0003800000 */
.L_x_6:
[----:B------:R-:W-:Y:S01]  /*0bf0*/  VIADD R4, R4, 0x5 ;  /* 0x0000000504047836 */ /* 0x000fe20000000000 */
[----:B------:R-:W-:Y:S06]  /*0c00*/  BRA `(.L_x_1) ;  /* 0x00000000001c7947 */ /* 0x000fec0003800000 */
.L_x_5:
[----:B------:R-:W-:Y:S01]  /*0c10*/  IADD3 R4, PT, PT, R4, 0x4, RZ ;  /* 0x0000000404047810 */ /* 0x000fe20007ffe0ff */
[----:B------:R-:W-:Y:S06]  /*0c20*/  BRA `(.L_x_1) ;  /* 0x0000000000147947 */ /* 0x000fec0003800000 */
.L_x_4:
[----:B------:R-:W-:Y:S01]  /*0c30*/  VIADD R4, R4, 0x3 ;  /* 0x0000000304047836 */ /* 0x000fe20000000000 */
[----:B------:R-:W-:Y:S06]  /*0c40*/  BRA `(.L_x_1) ;  /* 0x00000000000c7947 */ /* 0x000fec0003800000 */
.L_x_3:
[----:B------:R-:W-:Y:S01]  /*0c50*/  IADD3 R4, PT, PT, R4, 0x2, RZ ;  /* 0x0000000204047810 */ /* 0x000fe20007ffe0ff */
[----:B------:R-:W-:Y:S06]  /*0c60*/  BRA `(.L_x_1) ;  /* 0x0000000000047947 */ /* 0x000fec0003800000 */
.L_x_2:
[----:B------:R-:W-:-:S07]  /*0c70*/  VIADD R4, R4, 0x1 ;  /* 0x0000000104047836 */ /* 0x000fce0000000000 */
.L_x_1:
[----:B-1----:R-:W-:Y:S05]  /*0c80*/  BSYNC.RECONVERGENT B0 ;  /* 0x0000000000007941 */ /* 0x002fea0003800200 */
.L_x_0:
[----:B------:R-:W0:Y:S01]  /*0c90*/  LDCU.64 UR4, c[0x0][0x388] ;  /* 0x00007100ff0477ac */ /* 0x000e220008000a00 */
[----:B------:R-:W-:Y:S01]  /*0ca0*/  IMAD R3, R0, 0x3, RZ ;  /* 0x0000000300037824 */ /* 0x000fe200078e02ff */
[----:B------:R-:W-:-:S04]  /*0cb0*/  IADD3 R0, PT, PT, R5, R0, RZ ;  /* 0x0000000005007210 */ /* 0x000fc80007ffe0ff */
[C---:B0-----:R-:W-:Y:S01]  /*0cc0*/  IADD3 R2, P0, PT, R3.reuse, UR4, RZ ;  /* 0x0000000403027c10 */ /* 0x041fe2000ff1e0ff */
[----:B------:R-:W0:Y:S03]  /*0cd0*/  LDCU UR4, c[0x0][0x380] ;  /* 0x00007000ff0477ac */ /* 0x000e260008000800 */
[----:B------:R-:W-:-:S05]  /*0ce0*/  LEA.HI.X.SX32 R3, R3, UR5, 0x1, P0 ;  /* 0x0000000503037c11 */ /* 0x000fca00080f0eff */
[----:B------:R2:W-:Y:S04]  /*0cf0*/  STG.E.U8 desc[UR6][R2.64+0x1], R4 ;  /* 0x0000010402007986 */ /* 0x0005e8000c101106 */
[----:B------:R2:W-:Y:S04]  /*0d00*/  STG.E.U8 desc[UR6][R2.64], RZ ;  /* 0x000000ff02007986 */ /* 0x0005e8000c101106 */
[----:B------:R2:W-:Y:S01]  /*0d10*/  STG.E.U8 desc[UR6][R2.64+0x2], RZ ;  /* 0x000002ff02007986 */ /* 0x0005e2000c101106 */
[----:B0-----:R-:W-:-:S13]  /*0d20*/  ISETP.GE.AND P0, PT, R0, UR4, PT ;  /* 0x0000000400007c0c */ /* 0x001fda000bf06270 */
[----:B--2---:R-:W-:Y:S05]  /*0d30*/  @!P0 BRA `(.L_x_18) ;  /* 0xfffffff000dc8947 */ /* 0x004fea000383ffff */
[----:B------:R-:W-:Y:S05]  /*0d40*/  EXIT ;  /* 0x000000000000794d */ /* 0x000fea0003800000 */
.L_x_19:
[----:B------:R-:W-:-:S00]  /*0d50*/  BRA `(.L_x_19) ;  /* 0xfffffffc00fc7947 */ /* 0x000fc0000383ffff */
[----:B------:R-:W-:-:S00]  /*0d60*/  NOP ;  /* 0x0000000000007918 */ /* 0x000fc00000000000 */
        /* <DEDUP_REMOVED lines=9> */
.L_x_20:


//--------------------- .nv.shared.reserved.0     --------------------------
	.section	.nv.shared.reserved.0,"aw",@nobits
	.weak		__nv_reservedSMEM_offset_0_alias
	.size		__nv_reservedSMEM_offset_0_alias, 0, 64
	.other		__nv_reservedSMEM_offset_0_alias,@"STO_CUDA_RESERVED_SHARED STV_DEFAULT"
__nv_reservedSMEM_offset_0_alias:
	.zero		0
	.zero		64


//--------------------- .nv.constant0._Z15mandelbrot_cudaiPh --------------------------
	.section	.nv.constant0._Z15mandelbrot_cudaiPh,"a",@progbits
	.sectionflags	@""
	.align	4
.nv.constant0._Z15mandelbrot_cudaiPh:
	.zero		912


//--------------------- SYMBOLS --------------------------

	.type		.nv.reservedSmem.offset0,@object
	.size		.nv.reservedSmem.offset0,0x4
